//
// Generated by NVIDIA NVVM Compiler
//
// Compiler Build ID: CL-36424714
// Cuda compilation tools, release 13.0, V13.0.88
// Based on NVVM 20.0.0
//

.version 9.0
.target sm_100
.address_size 64

	// .globl	_Z6kernelPdi

.visible .entry _Z6kernelPdi(
	.param .u64 .ptr .align 1 _Z6kernelPdi_param_0,
	.param .u32 _Z6kernelPdi_param_1
)
{
	.reg .pred 	%p<3>;
	.reg .b32 	%r<15>;
	.reg .b64 	%rd<7>;
	.reg .b64 	%fd<3>;

	ld.param.u64 	%rd2, [_Z6kernelPdi_param_0];
	ld.param.u32 	%r6, [_Z6kernelPdi_param_1];
	mov.u32 	%r7, %ctaid.x;
	mov.u32 	%r1, %ntid.x;
	mov.u32 	%r8, %tid.x;
	mad.lo.s32 	%r14, %r7, %r1, %r8;
	shl.b32 	%r9, %r14, 1;
	setp.ge.s32 	%p1, %r9, %r6;
	@%p1 bra 	$L__BB0_3;
	cvta.to.global.u64 	%rd1, %rd2;
	mov.u32 	%r10, %nctaid.x;
	mul.lo.s32 	%r3, %r1, %r10;
$L__BB0_2:
	mul.wide.s32 	%rd3, %r14, 8;
	add.s64 	%rd4, %rd1, %rd3;
	ld.global.f64 	%fd1, [%rd4];
	not.b32 	%r11, %r14;
	add.s32 	%r12, %r6, %r11;
	mul.wide.s32 	%rd5, %r12, 8;
	add.s64 	%rd6, %rd1, %rd5;
	ld.global.f64 	%fd2, [%rd6];
	st.global.f64 	[%rd4], %fd2;
	st.global.f64 	[%rd6], %fd1;
	add.s32 	%r14, %r14, %r3;
	shl.b32 	%r13, %r14, 1;
	setp.lt.s32 	%p2, %r13, %r6;
	@%p2 bra 	$L__BB0_2;
$L__BB0_3:
	ret;

}


// ===== COMPILED SASS (sm_100) =====

	.target	sm_100

	.elftype	@"ET_EXEC"


//--------------------- .note.nv.tkinfo           --------------------------
	.section	.note.nv.tkinfo,"",@"SHT_NOTE"
	.sectionflags	@"SHF_NOTE_NV_TKINFO"
	.tkinfo
        /*0018*/ 	.word	0x00000002
        /*0030*/ 	.string	""
        /*0030*/ 	.string	"ptxas"
        /*0030*/ 	.string	"Cuda compilation tools, release 13.0, V13.0.88"
        /*0030*/ 	.string	"Build cuda_13.0.r13.0/compiler.36424714_0"
        /*0030*/ 	.string	"-arch sm_100 -m 64 "



//--------------------- .note.nv.cuinfo           --------------------------
	.section	.note.nv.cuinfo,"",@"SHT_NOTE"
	.sectionflags	@"SHF_NOTE_NV_CUINFO"
        /*0018*/ 	.short	0x0002
        /*001a*/ 	.short	0x0064
        /*001c*/ 	.short	0x0082
	.zero		2


//--------------------- .nv.info                  --------------------------
	.section	.nv.info,"",@"SHT_CUDA_INFO"
	.align	4


	//----- nvinfo : EIATTR_REGCOUNT
	.align		4
        /*0000*/ 	.byte	0x04, 0x2f
        /*0002*/ 	.short	(.L_1 - .L_0)
	.align		4
.L_0:
        /*0004*/ 	.word	index@(_Z6kernelPdi)
        /*0008*/ 	.word	0x00000010


	//----- nvinfo : EIATTR_FRAME_SIZE
	.align		4
.L_1:
        /*000c*/ 	.byte	0x04, 0x11
        /*000e*/ 	.short	(.L_3 - .L_2)
	.align		4
.L_2:
        /*0010*/ 	.word	index@(_Z6kernelPdi)
        /*0014*/ 	.word	0x00000000


	//----- nvinfo : EIATTR_MIN_STACK_SIZE
	.align		4
.L_3:
        /*0018*/ 	.byte	0x04, 0x12
        /*001a*/ 	.short	(.L_5 - .L_4)
	.align		4
.L_4:
        /*001c*/ 	.word	index@(_Z6kernelPdi)
        /*0020*/ 	.word	0x00000000
.L_5:


//--------------------- .nv.compat                --------------------------
	.section	.nv.compat,"",@"SHT_CUDA_COMPAT_INFO"
	.align	4
        /*0000*/ 	.byte	0x02, 0x09, 0x00, 0x00, 0x02, 0x02, 0x01, 0x00, 0x02, 0x05, 0x05, 0x00, 0x03, 0x07, 0x01, 0x01
        /*0010*/ 	.byte	0x02, 0x03, 0x00, 0x00, 0x02, 0x06, 0x01, 0x00, 0x04, 0x0b, 0x08, 0x00, 0x09, 0x00, 0x00, 0x00
        /*0020*/ 	.byte	0x00, 0x00, 0x00, 0x00


//--------------------- .nv.info._Z6kernelPdi     --------------------------
	.section	.nv.info._Z6kernelPdi,"",@"SHT_CUDA_INFO"
	.sectionflags	@""
	.align	4


	//----- nvinfo : EIATTR_CUDA_API_VERSION
	.align		4
        /*0000*/ 	.byte	0x04, 0x37
        /*0002*/ 	.short	(.L_7 - .L_6)
.L_6:
        /*0004*/ 	.word	0x00000082


	//----- nvinfo : EIATTR_KPARAM_INFO
	.align		4
.L_7:
        /*0008*/ 	.byte	0x04, 0x17
        /*000a*/ 	.short	(.L_9 - .L_8)
.L_8:
        /*000c*/ 	.word	0x00000000
        /*0010*/ 	.short	0x0001
        /*0012*/ 	.short	0x0008
        /*0014*/ 	.byte	0x00, 0xf0, 0x11, 0x00


	//----- nvinfo : EIATTR_KPARAM_INFO
	.align		4
.L_9:
        /*0018*/ 	.byte	0x04, 0x17
        /*001a*/ 	.short	(.L_11 - .L_10)
.L_10:
        /*001c*/ 	.word	0x00000000
        /*0020*/ 	.short	0x0000
        /*0022*/ 	.short	0x0000
        /*0024*/ 	.byte	0x00, 0xf5, 0x21, 0x00


	//----- nvinfo : EIATTR_SPARSE_MMA_MASK
	.align		4
.L_11:
        /*0028*/ 	.byte	0x03, 0x50
        /*002a*/ 	.short	0x0000


	//----- nvinfo : EIATTR_MAXREG_COUNT
	.align		4
        /*002c*/ 	.byte	0x03, 0x1b
        /*002e*/ 	.short	0x00ff


	//----- nvinfo : EIATTR_MERCURY_ISA_VERSION
	.align		4
        /*0030*/ 	.byte	0x03, 0x5f
        /*0032*/ 	.short	0x0101


	//----- nvinfo : EIATTR_VRC_CTA_INIT_COUNT
	.align		4
        /*0034*/ 	.byte	0x02, 0x4a
	.zero		1
	.zero		1


	//----- nvinfo : EIATTR_EXIT_INSTR_OFFSETS
	.align		4
        /*0038*/ 	.byte	0x04, 0x1c
        /*003a*/ 	.short	(.L_13 - .L_12)


	//   ....[0]....
.L_12:
        /*003c*/ 	.word	0x00000080


	//   ....[1]....
        /*0040*/ 	.word	0x00000190


	//----- nvinfo : EIATTR_CRS_STACK_SIZE
	.align		4
.L_13:
        /*0044*/ 	.byte	0x04, 0x1e
        /*0046*/ 	.short	(.L_15 - .L_14)
.L_14:
        /*0048*/ 	.word	0x00000000


	//----- nvinfo : EIATTR_CBANK_PARAM_SIZE
	.align		4
.L_15:
        /*004c*/ 	.byte	0x03, 0x19
        /*004e*/ 	.short	0x000c


	//----- nvinfo : EIATTR_PARAM_CBANK
	.align		4
        /*0050*/ 	.byte	0x04, 0x0a
        /*0052*/ 	.short	(.L_17 - .L_16)
	.align		4
.L_16:
        /*0054*/ 	.word	index@(.nv.constant0._Z6kernelPdi)
        /*0058*/ 	.short	0x0380
        /*005a*/ 	.short	0x000c


	//----- nvinfo : EIATTR_SW_WAR
	.align		4
.L_17:
        /*005c*/ 	.byte	0x04, 0x36
        /*005e*/ 	.short	(.L_19 - .L_18)
.L_18:
        /*0060*/ 	.word	0x00000008
.L_19:


//--------------------- .nv.callgraph             --------------------------
	.section	.nv.callgraph,"",@"SHT_CUDA_CALLGRAPH"
	.align	4
	.sectionentsize	8
	.align		4
        /*0000*/ 	.word	0x00000000
	.align		4
        /*0004*/ 	.word	0xffffffff
	.align		4
        /*0008*/ 	.word	0x00000000
	.align		4
        /*000c*/ 	.word	0xfffffffe
	.align		4
        /*0010*/ 	.word	0x00000000
	.align		4
        /*0014*/ 	.word	0xfffffffd
	.align		4
        /*0018*/ 	.word	0x00000000
	.align		4
        /*001c*/ 	.word	0xfffffffc


//--------------------- .text._Z6kernelPdi        --------------------------
	.section	.text._Z6kernelPdi,"ax",@progbits
	.align	128
        .global         _Z6kernelPdi
        .type           _Z6kernelPdi,@function
        .size           _Z6kernelPdi,(.L_x_2 - _Z6kernelPdi)
        .other          _Z6kernelPdi,@"STO_CUDA_ENTRY STV_DEFAULT"
_Z6kernelPdi:
.text._Z6kernelPdi:
[----:B------:R-:W-:Y:S01]  /*0000*/  LDC R1, c[0x0][0x37c] ;  /* 0x0000df00ff017b82 */ /* 0x000fe20000000800 */
[----:B------:R-:W0:Y:S07]  /*0010*/  S2R R0, SR_TID.X ;  /* 0x0000000000007919 */ /* 0x000e2e0000002100 */
[----:B------:R-:W0:Y:S01]  /*0020*/  S2UR UR4, SR_CTAID.X ;  /* 0x00000000000479c3 */ /* 0x000e220000002500 */
[----:B------:R-:W1:Y:S07]  /*0030*/  LDCU UR5, c[0x0][0x388] ;  /* 0x00007100ff0577ac */ /* 0x000e6e0008000800 */
[----:B------:R-:W0:Y:S02]  /*0040*/  LDC R13, c[0x0][0x360] ;  /* 0x0000d800ff0d7b82 */ /* 0x000e240000000800 */
[----:B0-----:R-:W-:-:S05]  /*0050*/  IMAD R0, R13, UR4, R0 ;  /* 0x000000040d007c24 */ /* 0x001fca000f8e0200 */
[----:B------:R-:W-:-:S04]  /*0060*/  SHF.L.U32 R2, R0, 0x1, RZ ;  /* 0x0000000100027819 */ /* 0x000fc800000006ff */
[----:B-1----:R-:W-:-:S13]  /*0070*/  ISETP.GE.AND P0, PT, R2, UR5, PT ;  /* 0x0000000502007c0c */ /* 0x002fda000bf06270 */
[----:B------:R-:W-:Y:S05]  /*0080*/  @P0 EXIT ;  /* 0x000000000000094d */ /* 0x000fea0003800000 */
[----:B------:R-:W0:Y:S01]  /*0090*/  LDC.64 R10, c[0x0][0x380] ;  /* 0x0000e000ff0a7b82 */ /* 0x000e220000000a00 */
[----:B------:R-:W1:Y:S01]  /*00a0*/  LDCU UR4, c[0x0][0x370] ;  /* 0x00006e00ff0477ac */ /* 0x000e620008000800 */
[----:B------:R-:W2:Y:S01]  /*00b0*/  LDCU.64 UR6, c[0x0][0x358] ;  /* 0x00006b00ff0677ac */ /* 0x000ea20008000a00 */
[----:B-1----:R-:W-:-:S07]  /*00c0*/  IMAD R13, R13, UR4, RZ ;  /* 0x000000040d0d7c24 */ /* 0x002fce000f8e02ff */
.L_x_0:
[----:B-1----:R-:W-:-:S04]  /*00d0*/  LOP3.LUT R2, RZ, R0, RZ, 0x33, !PT ;  /* 0x00000000ff027212 */ /* 0x002fc800078e33ff */
[----:B------:R-:W-:Y:S01]  /*00e0*/  IADD3 R7, PT, PT, R2, UR5, RZ ;  /* 0x0000000502077c10 */ /* 0x000fe2000fffe0ff */
[----:B0-----:R-:W-:-:S04]  /*00f0*/  IMAD.WIDE R2, R0, 0x8, R10 ;  /* 0x0000000800027825 */ /* 0x001fc800078e020a */
[----:B------:R-:W-:Y:S01]  /*0100*/  IMAD.WIDE R6, R7, 0x8, R10 ;  /* 0x0000000807067825 */ /* 0x000fe200078e020a */
[----:B--2---:R-:W2:Y:S04]  /*0110*/  LDG.E.64 R4, desc[UR6][R2.64] ;  /* 0x0000000602047981 */ /* 0x004ea8000c1e1b00 */
[----:B------:R-:W3:Y:S01]  /*0120*/  LDG.E.64 R8, desc[UR6][R6.64] ;  /* 0x0000000606087981 */ /* 0x000ee2000c1e1b00 */
[----:B------:R-:W-:-:S04]  /*0130*/  IADD3 R0, PT, PT, R13, R0, RZ ;  /* 0x000000000d007210 */ /* 0x000fc80007ffe0ff */
[----:B------:R-:W-:-:S04]  /*0140*/  SHF.L.U32 R12, R0, 0x1, RZ ;  /* 0x00000001000c7819 */ /* 0x000fc800000006ff */
[----:B------:R-:W-:Y:S01]  /*0150*/  ISETP.GE.AND P0, PT, R12, UR5, PT ;  /* 0x000000050c007c0c */ /* 0x000fe2000bf06270 */
[----:B---3--:R1:W-:Y:S04]  /*0160*/  STG.E.64 desc[UR6][R2.64], R8 ;  /* 0x0000000802007986 */ /* 0x0083e8000c101b06 */
[----:B--2---:R1:W-:Y:S08]  /*0170*/  STG.E.64 desc[UR6][R6.64], R4 ;  /* 0x0000000406007986 */ /* 0x0043f0000c101b06 */
[----:B------:R-:W-:Y:S05]  /*0180*/  @!P0 BRA `(.L_x_0) ;  /* 0xfffffffc00d08947 */ /* 0x000fea000383ffff */
[----:B------:R-:W-:Y:S05]  /*0190*/  EXIT ;  /* 0x000000000000794d */ /* 0x000fea0003800000 */
.L_x_1:
[----:B------:R-:W-:-:S00]  /*01a0*/  BRA `(.L_x_1) ;  /* 0xfffffffc00fc7947 */ /* 0x000fc0000383ffff */
[----:B------:R-:W-:-:S00]  /*01b0*/  NOP ;  /* 0x0000000000007918 */ /* 0x000fc00000000000 */
        /* <DEDUP_REMOVED lines=12> */
.L_x_2:


//--------------------- .nv.shared.reserved.0     --------------------------
	.section	.nv.shared.reserved.0,"aw",@nobits
	.weak		__nv_reservedSMEM_offset_0_alias
	.size		__nv_reservedSMEM_offset_0_alias, 0, 64
	.other		__nv_reservedSMEM_offset_0_alias,@"STO_CUDA_RESERVED_SHARED STV_DEFAULT"
__nv_reservedSMEM_offset_0_alias:
	.zero		0
	.zero		64


//--------------------- .nv.constant0._Z6kernelPdi --------------------------
	.section	.nv.constant0._Z6kernelPdi,"a",@progbits
	.sectionflags	@""
	.align	4
.nv.constant0._Z6kernelPdi:
	.zero		908


//--------------------- SYMBOLS --------------------------

	.type		.nv.reservedSmem.offset0,@object
	.size		.nv.reservedSmem.offset0,0x4
